//
// Generated by NVIDIA NVVM Compiler
//
// Compiler Build ID: CL-36424714
// Cuda compilation tools, release 13.0, V13.0.88
// Based on NVVM 20.0.0
//

.version 9.0
.target sm_100
.address_size 64

	// .globl	_Z4copyPiS_
// _ZZ11copy_sharedPiS_E3mem has been demoted
// _ZZ15traspose_sharedPiS_E3mem has been demoted

.visible .entry _Z4copyPiS_(
	.param .u64 .ptr .align 1 _Z4copyPiS__param_0,
	.param .u64 .ptr .align 1 _Z4copyPiS__param_1
)
{
	.reg .pred 	%p<4>;
	.reg .b32 	%r<13>;
	.reg .b64 	%rd<8>;

	ld.param.u64 	%rd1, [_Z4copyPiS__param_0];
	ld.param.u64 	%rd2, [_Z4copyPiS__param_1];
	mov.u32 	%r3, %ctaid.x;
	mov.u32 	%r4, %ntid.x;
	mov.u32 	%r5, %tid.x;
	mad.lo.s32 	%r1, %r3, %r4, %r5;
	mov.u32 	%r6, %ctaid.y;
	mov.u32 	%r7, %ntid.y;
	mov.u32 	%r8, %tid.y;
	mad.lo.s32 	%r9, %r6, %r7, %r8;
	setp.gt.s32 	%p1, %r1, 3;
	setp.gt.u32 	%p2, %r9, 1;
	or.pred  	%p3, %p1, %p2;
	@%p3 bra 	$L__BB0_2;
	cvta.to.global.u64 	%rd3, %rd1;
	cvta.to.global.u64 	%rd4, %rd2;
	shl.b32 	%r10, %r9, 2;
	add.s32 	%r11, %r10, %r1;
	mul.wide.s32 	%rd5, %r11, 4;
	add.s64 	%rd6, %rd3, %rd5;
	ld.global.u32 	%r12, [%rd6];
	add.s64 	%rd7, %rd4, %rd5;
	st.global.u32 	[%rd7], %r12;
$L__BB0_2:
	ret;

}
	// .globl	_Z11copy_sharedPiS_
.visible .entry _Z11copy_sharedPiS_(
	.param .u64 .ptr .align 1 _Z11copy_sharedPiS__param_0,
	.param .u64 .ptr .align 1 _Z11copy_sharedPiS__param_1
)
{
	.reg .pred 	%p<4>;
	.reg .b32 	%r<18>;
	.reg .b64 	%rd<8>;
	// demoted variable
	.shared .align 4 .b8 _ZZ11copy_sharedPiS_E3mem[4224];
	ld.param.u64 	%rd1, [_Z11copy_sharedPiS__param_0];
	ld.param.u64 	%rd2, [_Z11copy_sharedPiS__param_1];
	mov.u32 	%r5, %ctaid.x;
	mov.u32 	%r6, %ntid.x;
	mov.u32 	%r1, %tid.x;
	mad.lo.s32 	%r2, %r5, %r6, %r1;
	mov.u32 	%r7, %ctaid.y;
	mov.u32 	%r8, %ntid.y;
	mov.u32 	%r3, %tid.y;
	mad.lo.s32 	%r9, %r7, %r8, %r3;
	setp.gt.s32 	%p1, %r2, 3;
	setp.gt.u32 	%p2, %r9, 1;
	or.pred  	%p3, %p1, %p2;
	@%p3 bra 	$L__BB1_2;
	cvta.to.global.u64 	%rd3, %rd1;
	cvta.to.global.u64 	%rd4, %rd2;
	shl.b32 	%r10, %r9, 2;
	add.s32 	%r11, %r10, %r2;
	mul.wide.s32 	%rd5, %r11, 4;
	add.s64 	%rd6, %rd3, %rd5;
	ld.global.u32 	%r12, [%rd6];
	mov.u32 	%r13, _ZZ11copy_sharedPiS_E3mem;
	mad.lo.s32 	%r14, %r1, 132, %r13;
	shl.b32 	%r15, %r3, 2;
	add.s32 	%r16, %r14, %r15;
	st.shared.u32 	[%r16], %r12;
	bar.sync 	0;
	ld.shared.u32 	%r17, [%r16];
	add.s64 	%rd7, %rd4, %rd5;
	st.global.u32 	[%rd7], %r17;
$L__BB1_2:
	ret;

}
	// .globl	_Z8trasposePiS_
.visible .entry _Z8trasposePiS_(
	.param .u64 .ptr .align 1 _Z8trasposePiS__param_0,
	.param .u64 .ptr .align 1 _Z8trasposePiS__param_1
)
{
	.reg .pred 	%p<4>;
	.reg .b32 	%r<15>;
	.reg .b64 	%rd<9>;

	ld.param.u64 	%rd1, [_Z8trasposePiS__param_0];
	ld.param.u64 	%rd2, [_Z8trasposePiS__param_1];
	mov.u32 	%r3, %ctaid.x;
	mov.u32 	%r4, %ntid.x;
	mov.u32 	%r5, %tid.x;
	mad.lo.s32 	%r1, %r3, %r4, %r5;
	mov.u32 	%r6, %ctaid.y;
	mov.u32 	%r7, %ntid.y;
	mov.u32 	%r8, %tid.y;
	mad.lo.s32 	%r9, %r6, %r7, %r8;
	setp.gt.s32 	%p1, %r1, 3;
	setp.gt.u32 	%p2, %r9, 1;
	or.pred  	%p3, %p1, %p2;
	@%p3 bra 	$L__BB2_2;
	cvta.to.global.u64 	%rd3, %rd1;
	cvta.to.global.u64 	%rd4, %rd2;
	shl.b32 	%r10, %r9, 2;
	add.s32 	%r11, %r10, %r1;
	mul.wide.s32 	%rd5, %r11, 4;
	add.s64 	%rd6, %rd3, %rd5;
	ld.global.u32 	%r12, [%rd6];
	shl.b32 	%r13, %r1, 1;
	add.s32 	%r14, %r13, %r9;
	mul.wide.s32 	%rd7, %r14, 4;
	add.s64 	%rd8, %rd4, %rd7;
	st.global.u32 	[%rd8], %r12;
$L__BB2_2:
	ret;

}
	// .globl	_Z15traspose_sharedPiS_
.visible .entry _Z15traspose_sharedPiS_(
	.param .u64 .ptr .align 1 _Z15traspose_sharedPiS__param_0,
	.param .u64 .ptr .align 1 _Z15traspose_sharedPiS__param_1
)
{
	.reg .pred 	%p<4>;
	.reg .b32 	%r<20>;
	.reg .b64 	%rd<9>;
	// demoted variable
	.shared .align 4 .b8 _ZZ15traspose_sharedPiS_E3mem[4224];
	ld.param.u64 	%rd1, [_Z15traspose_sharedPiS__param_0];
	ld.param.u64 	%rd2, [_Z15traspose_sharedPiS__param_1];
	mov.u32 	%r5, %ctaid.x;
	mov.u32 	%r6, %ntid.x;
	mov.u32 	%r1, %tid.x;
	mad.lo.s32 	%r2, %r5, %r6, %r1;
	mov.u32 	%r7, %ctaid.y;
	mov.u32 	%r8, %ntid.y;
	mov.u32 	%r3, %tid.y;
	mad.lo.s32 	%r9, %r7, %r8, %r3;
	setp.gt.s32 	%p1, %r2, 3;
	setp.gt.u32 	%p2, %r9, 1;
	or.pred  	%p3, %p1, %p2;
	@%p3 bra 	$L__BB3_2;
	cvta.to.global.u64 	%rd3, %rd1;
	cvta.to.global.u64 	%rd4, %rd2;
	shl.b32 	%r10, %r2, 1;
	add.s32 	%r11, %r10, %r9;
	mul.wide.s32 	%rd5, %r11, 4;
	add.s64 	%rd6, %rd3, %rd5;
	ld.global.u32 	%r12, [%rd6];
	mov.u32 	%r13, _ZZ15traspose_sharedPiS_E3mem;
	mad.lo.s32 	%r14, %r1, 132, %r13;
	shl.b32 	%r15, %r3, 2;
	add.s32 	%r16, %r14, %r15;
	st.shared.u32 	[%r16], %r12;
	bar.sync 	0;
	ld.shared.u32 	%r17, [%r16];
	shl.b32 	%r18, %r9, 2;
	add.s32 	%r19, %r18, %r2;
	mul.wide.s32 	%rd7, %r19, 4;
	add.s64 	%rd8, %rd4, %rd7;
	st.global.u32 	[%rd8], %r17;
$L__BB3_2:
	ret;

}
	// .globl	_Z14matrixAddPitchPiS_S_i
.visible .entry _Z14matrixAddPitchPiS_S_i(
	.param .u64 .ptr .align 1 _Z14matrixAddPitchPiS_S_i_param_0,
	.param .u64 .ptr .align 1 _Z14matrixAddPitchPiS_S_i_param_1,
	.param .u64 .ptr .align 1 _Z14matrixAddPitchPiS_S_i_param_2,
	.param .u32 _Z14matrixAddPitchPiS_S_i_param_3
)
{
	.reg .pred 	%p<4>;
	.reg .b32 	%r<15>;
	.reg .b64 	%rd<11>;

	ld.param.u64 	%rd1, [_Z14matrixAddPitchPiS_S_i_param_0];
	ld.param.u64 	%rd2, [_Z14matrixAddPitchPiS_S_i_param_1];
	ld.param.u64 	%rd3, [_Z14matrixAddPitchPiS_S_i_param_2];
	ld.param.u32 	%r3, [_Z14matrixAddPitchPiS_S_i_param_3];
	mov.u32 	%r4, %tid.x;
	mov.u32 	%r5, %ctaid.x;
	mov.u32 	%r6, %ntid.x;
	mad.lo.s32 	%r1, %r5, %r6, %r4;
	mov.u32 	%r7, %tid.y;
	mov.u32 	%r8, %ctaid.y;
	mov.u32 	%r9, %ntid.y;
	mad.lo.s32 	%r10, %r8, %r9, %r7;
	setp.gt.s32 	%p1, %r1, %r3;
	setp.gt.u32 	%p2, %r10, 2;
	or.pred  	%p3, %p1, %p2;
	@%p3 bra 	$L__BB4_2;
	cvta.to.global.u64 	%rd4, %rd1;
	cvta.to.global.u64 	%rd5, %rd2;
	cvta.to.global.u64 	%rd6, %rd3;
	mad.lo.s32 	%r11, %r3, %r10, %r1;
	mul.wide.s32 	%rd7, %r11, 4;
	add.s64 	%rd8, %rd4, %rd7;
	ld.global.u32 	%r12, [%rd8];
	add.s64 	%rd9, %rd5, %rd7;
	ld.global.u32 	%r13, [%rd9];
	add.s32 	%r14, %r13, %r12;
	add.s64 	%rd10, %rd6, %rd7;
	st.global.u32 	[%rd10], %r14;
$L__BB4_2:
	ret;

}


// ===== COMPILED SASS (sm_100) =====

	.target	sm_100

	.elftype	@"ET_EXEC"


//--------------------- .note.nv.tkinfo           --------------------------
	.section	.note.nv.tkinfo,"",@"SHT_NOTE"
	.sectionflags	@"SHF_NOTE_NV_TKINFO"
	.tkinfo
        /*0018*/ 	.word	0x00000002
        /*0030*/ 	.string	""
        /*0030*/ 	.string	"ptxas"
        /*0030*/ 	.string	"Cuda compilation tools, release 13.0, V13.0.88"
        /*0030*/ 	.string	"Build cuda_13.0.r13.0/compiler.36424714_0"
        /*0030*/ 	.string	"-arch sm_100 -m 64 "



//--------------------- .note.nv.cuinfo           --------------------------
	.section	.note.nv.cuinfo,"",@"SHT_NOTE"
	.sectionflags	@"SHF_NOTE_NV_CUINFO"
        /*0018*/ 	.short	0x0002
        /*001a*/ 	.short	0x0064
        /*001c*/ 	.short	0x0082
	.zero		2


//--------------------- .nv.info                  --------------------------
	.section	.nv.info,"",@"SHT_CUDA_INFO"
	.align	4


	//----- nvinfo : EIATTR_REGCOUNT
	.align		4
        /*0000*/ 	.byte	0x04, 0x2f
        /*0002*/ 	.short	(.L_1 - .L_0)
	.align		4
.L_0:
        /*0004*/ 	.word	index@(_Z4copyPiS_)
        /*0008*/ 	.word	0x0000000a


	//----- nvinfo : EIATTR_FRAME_SIZE
	.align		4
.L_1:
        /*000c*/ 	.byte	0x04, 0x11
        /*000e*/ 	.short	(.L_3 - .L_2)
	.align		4
.L_2:
        /*0010*/ 	.word	index@(_Z4copyPiS_)
        /*0014*/ 	.word	0x00000000


	//----- nvinfo : EIATTR_REGCOUNT
	.align		4
.L_3:
        /*0018*/ 	.byte	0x04, 0x2f
        /*001a*/ 	.short	(.L_5 - .L_4)
	.align		4
.L_4:
        /*001c*/ 	.word	index@(_Z11copy_sharedPiS_)
        /*0020*/ 	.word	0x0000000e


	//----- nvinfo : EIATTR_FRAME_SIZE
	.align		4
.L_5:
        /*0024*/ 	.byte	0x04, 0x11
        /*0026*/ 	.short	(.L_7 - .L_6)
	.align		4
.L_6:
        /*0028*/ 	.word	index@(_Z11copy_sharedPiS_)
        /*002c*/ 	.word	0x00000000


	//----- nvinfo : EIATTR_REGCOUNT
	.align		4
.L_7:
        /*0030*/ 	.byte	0x04, 0x2f
        /*0032*/ 	.short	(.L_9 - .L_8)
	.align		4
.L_8:
        /*0034*/ 	.word	index@(_Z8trasposePiS_)
        /*0038*/ 	.word	0x0000000a


	//----- nvinfo : EIATTR_FRAME_SIZE
	.align		4
.L_9:
        /*003c*/ 	.byte	0x04, 0x11
        /*003e*/ 	.short	(.L_11 - .L_10)
	.align		4
.L_10:
        /*0040*/ 	.word	index@(_Z8trasposePiS_)
        /*0044*/ 	.word	0x00000000


	//----- nvinfo : EIATTR_REGCOUNT
	.align		4
.L_11:
        /*0048*/ 	.byte	0x04, 0x2f
        /*004a*/ 	.short	(.L_13 - .L_12)
	.align		4
.L_12:
        /*004c*/ 	.word	index@(_Z15traspose_sharedPiS_)
        /*0050*/ 	.word	0x0000000e


	//----- nvinfo : EIATTR_FRAME_SIZE
	.align		4
.L_13:
        /*0054*/ 	.byte	0x04, 0x11
        /*0056*/ 	.short	(.L_15 - .L_14)
	.align		4
.L_14:
        /*0058*/ 	.word	index@(_Z15traspose_sharedPiS_)
        /*005c*/ 	.word	0x00000000


	//----- nvinfo : EIATTR_REGCOUNT
	.align		4
.L_15:
        /*0060*/ 	.byte	0x04, 0x2f
        /*0062*/ 	.short	(.L_17 - .L_16)
	.align		4
.L_16:
        /*0064*/ 	.word	index@(_Z14matrixAddPitchPiS_S_i)
        /*0068*/ 	.word	0x0000000c


	//----- nvinfo : EIATTR_FRAME_SIZE
	.align		4
.L_17:
        /*006c*/ 	.byte	0x04, 0x11
        /*006e*/ 	.short	(.L_19 - .L_18)
	.align		4
.L_18:
        /*0070*/ 	.word	index@(_Z14matrixAddPitchPiS_S_i)
        /*0074*/ 	.word	0x00000000


	//----- nvinfo : EIATTR_MIN_STACK_SIZE
	.align		4
.L_19:
        /*0078*/ 	.byte	0x04, 0x12
        /*007a*/ 	.short	(.L_21 - .L_20)
	.align		4
.L_20:
        /*007c*/ 	.word	index@(_Z14matrixAddPitchPiS_S_i)
        /*0080*/ 	.word	0x00000000


	//----- nvinfo : EIATTR_MIN_STACK_SIZE
	.align		4
.L_21:
        /*0084*/ 	.byte	0x04, 0x12
        /*0086*/ 	.short	(.L_23 - .L_22)
	.align		4
.L_22:
        /*0088*/ 	.word	index@(_Z15traspose_sharedPiS_)
        /*008c*/ 	.word	0x00000000


	//----- nvinfo : EIATTR_MIN_STACK_SIZE
	.align		4
.L_23:
        /*0090*/ 	.byte	0x04, 0x12
        /*0092*/ 	.short	(.L_25 - .L_24)
	.align		4
.L_24:
        /*0094*/ 	.word	index@(_Z8trasposePiS_)
        /*0098*/ 	.word	0x00000000


	//----- nvinfo : EIATTR_MIN_STACK_SIZE
	.align		4
.L_25:
        /*009c*/ 	.byte	0x04, 0x12
        /*009e*/ 	.short	(.L_27 - .L_26)
	.align		4
.L_26:
        /*00a0*/ 	.word	index@(_Z11copy_sharedPiS_)
        /*00a4*/ 	.word	0x00000000


	//----- nvinfo : EIATTR_MIN_STACK_SIZE
	.align		4
.L_27:
        /*00a8*/ 	.byte	0x04, 0x12
        /*00aa*/ 	.short	(.L_29 - .L_28)
	.align		4
.L_28:
        /*00ac*/ 	.word	index@(_Z4copyPiS_)
        /*00b0*/ 	.word	0x00000000
.L_29:


//--------------------- .nv.compat                --------------------------
	.section	.nv.compat,"",@"SHT_CUDA_COMPAT_INFO"
	.align	4
        /*0000*/ 	.byte	0x02, 0x09, 0x00, 0x00, 0x02, 0x02, 0x01, 0x00, 0x02, 0x05, 0x05, 0x00, 0x03, 0x07, 0x01, 0x01
        /*0010*/ 	.byte	0x02, 0x03, 0x00, 0x00, 0x02, 0x06, 0x01, 0x00, 0x04, 0x0b, 0x08, 0x00, 0x09, 0x00, 0x00, 0x00
        /*0020*/ 	.byte	0x00, 0x00, 0x00, 0x00


//--------------------- .nv.info._Z14matrixAddPitchPiS_S_i --------------------------
	.section	.nv.info._Z14matrixAddPitchPiS_S_i,"",@"SHT_CUDA_INFO"
	.sectionflags	@""
	.align	4


	//----- nvinfo : EIATTR_CUDA_API_VERSION
	.align		4
        /*0000*/ 	.byte	0x04, 0x37
        /*0002*/ 	.short	(.L_31 - .L_30)
.L_30:
        /*0004*/ 	.word	0x00000082


	//----- nvinfo : EIATTR_KPARAM_INFO
	.align		4
.L_31:
        /*0008*/ 	.byte	0x04, 0x17
        /*000a*/ 	.short	(.L_33 - .L_32)
.L_32:
        /*000c*/ 	.word	0x00000000
        /*0010*/ 	.short	0x0003
        /*0012*/ 	.short	0x0018
        /*0014*/ 	.byte	0x00, 0xf0, 0x11, 0x00


	//----- nvinfo : EIATTR_KPARAM_INFO
	.align		4
.L_33:
        /*0018*/ 	.byte	0x04, 0x17
        /*001a*/ 	.short	(.L_35 - .L_34)
.L_34:
        /*001c*/ 	.word	0x00000000
        /*0020*/ 	.short	0x0002
        /*0022*/ 	.short	0x0010
        /*0024*/ 	.byte	0x00, 0xf5, 0x21, 0x00


	//----- nvinfo : EIATTR_KPARAM_INFO
	.align		4
.L_35:
        /*0028*/ 	.byte	0x04, 0x17
        /*002a*/ 	.short	(.L_37 - .L_36)
.L_36:
        /*002c*/ 	.word	0x00000000
        /*0030*/ 	.short	0x0001
        /*0032*/ 	.short	0x0008
        /*0034*/ 	.byte	0x00, 0xf5, 0x21, 0x00


	//----- nvinfo : EIATTR_KPARAM_INFO
	.align		4
.L_37:
        /*0038*/ 	.byte	0x04, 0x17
        /*003a*/ 	.short	(.L_39 - .L_38)
.L_38:
        /*003c*/ 	.word	0x00000000
        /*0040*/ 	.short	0x0000
        /*0042*/ 	.short	0x0000
        /*0044*/ 	.byte	0x00, 0xf5, 0x21, 0x00


	//----- nvinfo : EIATTR_SPARSE_MMA_MASK
	.align		4
.L_39:
        /*0048*/ 	.byte	0x03, 0x50
        /*004a*/ 	.short	0x0000


	//----- nvinfo : EIATTR_MAXREG_COUNT
	.align		4
        /*004c*/ 	.byte	0x03, 0x1b
        /*004e*/ 	.short	0x00ff


	//----- nvinfo : EIATTR_MERCURY_ISA_VERSION
	.align		4
        /*0050*/ 	.byte	0x03, 0x5f
        /*0052*/ 	.short	0x0101


	//----- nvinfo : EIATTR_VRC_CTA_INIT_COUNT
	.align		4
        /*0054*/ 	.byte	0x02, 0x4a
	.zero		1
	.zero		1


	//----- nvinfo : EIATTR_EXIT_INSTR_OFFSETS
	.align		4
        /*0058*/ 	.byte	0x04, 0x1c
        /*005a*/ 	.short	(.L_41 - .L_40)


	//   ....[0]....
.L_40:
        /*005c*/ 	.word	0x000000c0


	//   ....[1]....
        /*0060*/ 	.word	0x00000190


	//----- nvinfo : EIATTR_CBANK_PARAM_SIZE
	.align		4
.L_41:
        /*0064*/ 	.byte	0x03, 0x19
        /*0066*/ 	.short	0x001c


	//----- nvinfo : EIATTR_PARAM_CBANK
	.align		4
        /*0068*/ 	.byte	0x04, 0x0a
        /*006a*/ 	.short	(.L_43 - .L_42)
	.align		4
.L_42:
        /*006c*/ 	.word	index@(.nv.constant0._Z14matrixAddPitchPiS_S_i)
        /*0070*/ 	.short	0x0380
        /*0072*/ 	.short	0x001c


	//----- nvinfo : EIATTR_SW_WAR
	.align		4
.L_43:
        /*0074*/ 	.byte	0x04, 0x36
        /*0076*/ 	.short	(.L_45 - .L_44)
.L_44:
        /*0078*/ 	.word	0x00000008
.L_45:


//--------------------- .nv.info._Z15traspose_sharedPiS_ --------------------------
	.section	.nv.info._Z15traspose_sharedPiS_,"",@"SHT_CUDA_INFO"
	.sectionflags	@""
	.align	4


	//----- nvinfo : EIATTR_CUDA_API_VERSION
	.align		4
        /*0000*/ 	.byte	0x04, 0x37
        /*0002*/ 	.short	(.L_47 - .L_46)
.L_46:
        /*0004*/ 	.word	0x00000082


	//----- nvinfo : EIATTR_KPARAM_INFO
	.align		4
.L_47:
        /*0008*/ 	.byte	0x04, 0x17
        /*000a*/ 	.short	(.L_49 - .L_48)
.L_48:
        /*000c*/ 	.word	0x00000000
        /*0010*/ 	.short	0x0001
        /*0012*/ 	.short	0x0008
        /*0014*/ 	.byte	0x00, 0xf5, 0x21, 0x00


	//----- nvinfo : EIATTR_KPARAM_INFO
	.align		4
.L_49:
        /*0018*/ 	.byte	0x04, 0x17
        /*001a*/ 	.short	(.L_51 - .L_50)
.L_50:
        /*001c*/ 	.word	0x00000000
        /*0020*/ 	.short	0x0000
        /*0022*/ 	.short	0x0000
        /*0024*/ 	.byte	0x00, 0xf5, 0x21, 0x00


	//----- nvinfo : EIATTR_SPARSE_MMA_MASK
	.align		4
.L_51:
        /*0028*/ 	.byte	0x03, 0x50
        /*002a*/ 	.short	0x0000


	//----- nvinfo : EIATTR_MAXREG_COUNT
	.align		4
        /*002c*/ 	.byte	0x03, 0x1b
        /*002e*/ 	.short	0x00ff


	//----- nvinfo : EIATTR_NUM_BARRIERS
	.align		4
        /*0030*/ 	.byte	0x02, 0x4c
        /*0032*/ 	.byte	0x01
	.zero		1


	//----- nvinfo : EIATTR_MERCURY_ISA_VERSION
	.align		4
        /*0034*/ 	.byte	0x03, 0x5f
        /*0036*/ 	.short	0x0101


	//----- nvinfo : EIATTR_VRC_CTA_INIT_COUNT
	.align		4
        /*0038*/ 	.byte	0x02, 0x4a
	.zero		1
	.zero		1


	//----- nvinfo : EIATTR_EXIT_INSTR_OFFSETS
	.align		4
        /*003c*/ 	.byte	0x04, 0x1c
        /*003e*/ 	.short	(.L_53 - .L_52)


	//   ....[0]....
.L_52:
        /*0040*/ 	.word	0x000000b0


	//   ....[1]....
        /*0044*/ 	.word	0x000001d0


	//----- nvinfo : EIATTR_CBANK_PARAM_SIZE
	.align		4
.L_53:
        /*0048*/ 	.byte	0x03, 0x19
        /*004a*/ 	.short	0x0010


	//----- nvinfo : EIATTR_PARAM_CBANK
	.align		4
        /*004c*/ 	.byte	0x04, 0x0a
        /*004e*/ 	.short	(.L_55 - .L_54)
	.align		4
.L_54:
        /*0050*/ 	.word	index@(.nv.constant0._Z15traspose_sharedPiS_)
        /*0054*/ 	.short	0x0380
        /*0056*/ 	.short	0x0010


	//----- nvinfo : EIATTR_SW_WAR
	.align		4
.L_55:
        /*0058*/ 	.byte	0x04, 0x36
        /*005a*/ 	.short	(.L_57 - .L_56)
.L_56:
        /*005c*/ 	.word	0x00000008
.L_57:


//--------------------- .nv.info._Z8trasposePiS_  --------------------------
	.section	.nv.info._Z8trasposePiS_,"",@"SHT_CUDA_INFO"
	.sectionflags	@""
	.align	4


	//----- nvinfo : EIATTR_CUDA_API_VERSION
	.align		4
        /*0000*/ 	.byte	0x04, 0x37
        /*0002*/ 	.short	(.L_59 - .L_58)
.L_58:
        /*0004*/ 	.word	0x00000082


	//----- nvinfo : EIATTR_KPARAM_INFO
	.align		4
.L_59:
        /*0008*/ 	.byte	0x04, 0x17
        /*000a*/ 	.short	(.L_61 - .L_60)
.L_60:
        /*000c*/ 	.word	0x00000000
        /*0010*/ 	.short	0x0001
        /*0012*/ 	.short	0x0008
        /*0014*/ 	.byte	0x00, 0xf5, 0x21, 0x00


	//----- nvinfo : EIATTR_KPARAM_INFO
	.align		4
.L_61:
        /*0018*/ 	.byte	0x04, 0x17
        /*001a*/ 	.short	(.L_63 - .L_62)
.L_62:
        /*001c*/ 	.word	0x00000000
        /*0020*/ 	.short	0x0000
        /*0022*/ 	.short	0x0000
        /*0024*/ 	.byte	0x00, 0xf5, 0x21, 0x00


	//----- nvinfo : EIATTR_SPARSE_MMA_MASK
	.align		4
.L_63:
        /*0028*/ 	.byte	0x03, 0x50
        /*002a*/ 	.short	0x0000


	//----- nvinfo : EIATTR_MAXREG_COUNT
	.align		4
        /*002c*/ 	.byte	0x03, 0x1b
        /*002e*/ 	.short	0x00ff


	//----- nvinfo : EIATTR_MERCURY_ISA_VERSION
	.align		4
        /*0030*/ 	.byte	0x03, 0x5f
        /*0032*/ 	.short	0x0101


	//----- nvinfo : EIATTR_VRC_CTA_INIT_COUNT
	.align		4
        /*0034*/ 	.byte	0x02, 0x4a
	.zero		1
	.zero		1


	//----- nvinfo : EIATTR_EXIT_INSTR_OFFSETS
	.align		4
        /*0038*/ 	.byte	0x04, 0x1c
        /*003a*/ 	.short	(.L_65 - .L_64)


	//   ....[0]....
.L_64:
        /*003c*/ 	.word	0x000000b0


	//   ....[1]....
        /*0040*/ 	.word	0x00000150


	//----- nvinfo : EIATTR_CBANK_PARAM_SIZE
	.align		4
.L_65:
        /*0044*/ 	.byte	0x03, 0x19
        /*0046*/ 	.short	0x0010


	//----- nvinfo : EIATTR_PARAM_CBANK
	.align		4
        /*0048*/ 	.byte	0x04, 0x0a
        /*004a*/ 	.short	(.L_67 - .L_66)
	.align		4
.L_66:
        /*004c*/ 	.word	index@(.nv.constant0._Z8trasposePiS_)
        /*0050*/ 	.short	0x0380
        /*0052*/ 	.short	0x0010


	//----- nvinfo : EIATTR_SW_WAR
	.align		4
.L_67:
        /*0054*/ 	.byte	0x04, 0x36
        /*0056*/ 	.short	(.L_69 - .L_68)
.L_68:
        /*0058*/ 	.word	0x00000008
.L_69:


//--------------------- .nv.info._Z11copy_sharedPiS_ --------------------------
	.section	.nv.info._Z11copy_sharedPiS_,"",@"SHT_CUDA_INFO"
	.sectionflags	@""
	.align	4


	//----- nvinfo : EIATTR_CUDA_API_VERSION
	.align		4
        /*0000*/ 	.byte	0x04, 0x37
        /*0002*/ 	.short	(.L_71 - .L_70)
.L_70:
        /*0004*/ 	.word	0x00000082


	//----- nvinfo : EIATTR_KPARAM_INFO
	.align		4
.L_71:
        /*0008*/ 	.byte	0x04, 0x17
        /*000a*/ 	.short	(.L_73 - .L_72)
.L_72:
        /*000c*/ 	.word	0x00000000
        /*0010*/ 	.short	0x0001
        /*0012*/ 	.short	0x0008
        /*0014*/ 	.byte	0x00, 0xf5, 0x21, 0x00


	//----- nvinfo : EIATTR_KPARAM_INFO
	.align		4
.L_73:
        /*0018*/ 	.byte	0x04, 0x17
        /*001a*/ 	.short	(.L_75 - .L_74)
.L_74:
        /*001c*/ 	.word	0x00000000
        /*0020*/ 	.short	0x0000
        /*0022*/ 	.short	0x0000
        /*0024*/ 	.byte	0x00, 0xf5, 0x21, 0x00


	//----- nvinfo : EIATTR_SPARSE_MMA_MASK
	.align		4
.L_75:
        /*0028*/ 	.byte	0x03, 0x50
        /*002a*/ 	.short	0x0000


	//----- nvinfo : EIATTR_MAXREG_COUNT
	.align		4
        /*002c*/ 	.byte	0x03, 0x1b
        /*002e*/ 	.short	0x00ff


	//----- nvinfo : EIATTR_NUM_BARRIERS
	.align		4
        /*0030*/ 	.byte	0x02, 0x4c
        /*0032*/ 	.byte	0x01
	.zero		1


	//----- nvinfo : EIATTR_MERCURY_ISA_VERSION
	.align		4
        /*0034*/ 	.byte	0x03, 0x5f
        /*0036*/ 	.short	0x0101


	//----- nvinfo : EIATTR_VRC_CTA_INIT_COUNT
	.align		4
        /*0038*/ 	.byte	0x02, 0x4a
	.zero		1
	.zero		1


	//----- nvinfo : EIATTR_EXIT_INSTR_OFFSETS
	.align		4
        /*003c*/ 	.byte	0x04, 0x1c
        /*003e*/ 	.short	(.L_77 - .L_76)


	//   ....[0]....
.L_76:
        /*0040*/ 	.word	0x000000b0


	//   ....[1]....
        /*0044*/ 	.word	0x000001c0


	//----- nvinfo : EIATTR_CBANK_PARAM_SIZE
	.align		4
.L_77:
        /*0048*/ 	.byte	0x03, 0x19
        /*004a*/ 	.short	0x0010


	//----- nvinfo : EIATTR_PARAM_CBANK
	.align		4
        /*004c*/ 	.byte	0x04, 0x0a
        /*004e*/ 	.short	(.L_79 - .L_78)
	.align		4
.L_78:
        /*0050*/ 	.word	index@(.nv.constant0._Z11copy_sharedPiS_)
        /*0054*/ 	.short	0x0380
        /*0056*/ 	.short	0x0010


	//----- nvinfo : EIATTR_SW_WAR
	.align		4
.L_79:
        /*0058*/ 	.byte	0x04, 0x36
        /*005a*/ 	.short	(.L_81 - .L_80)
.L_80:
        /*005c*/ 	.word	0x00000008
.L_81:


//--------------------- .nv.info._Z4copyPiS_      --------------------------
	.section	.nv.info._Z4copyPiS_,"",@"SHT_CUDA_INFO"
	.sectionflags	@""
	.align	4


	//----- nvinfo : EIATTR_CUDA_API_VERSION
	.align		4
        /*0000*/ 	.byte	0x04, 0x37
        /*0002*/ 	.short	(.L_83 - .L_82)
.L_82:
        /*0004*/ 	.word	0x00000082


	//----- nvinfo : EIATTR_KPARAM_INFO
	.align		4
.L_83:
        /*0008*/ 	.byte	0x04, 0x17
        /*000a*/ 	.short	(.L_85 - .L_84)
.L_84:
        /*000c*/ 	.word	0x00000000
        /*0010*/ 	.short	0x0001
        /*0012*/ 	.short	0x0008
        /*0014*/ 	.byte	0x00, 0xf5, 0x21, 0x00


	//----- nvinfo : EIATTR_KPARAM_INFO
	.align		4
.L_85:
        /*0018*/ 	.byte	0x04, 0x17
        /*001a*/ 	.short	(.L_87 - .L_86)
.L_86:
        /*001c*/ 	.word	0x00000000
        /*0020*/ 	.short	0x0000
        /*0022*/ 	.short	0x0000
        /*0024*/ 	.byte	0x00, 0xf5, 0x21, 0x00


	//----- nvinfo : EIATTR_SPARSE_MMA_MASK
	.align		4
.L_87:
        /*0028*/ 	.byte	0x03, 0x50
        /*002a*/ 	.short	0x0000


	//----- nvinfo : EIATTR_MAXREG_COUNT
	.align		4
        /*002c*/ 	.byte	0x03, 0x1b
        /*002e*/ 	.short	0x00ff


	//----- nvinfo : EIATTR_MERCURY_ISA_VERSION
	.align		4
        /*0030*/ 	.byte	0x03, 0x5f
        /*0032*/ 	.short	0x0101


	//----- nvinfo : EIATTR_VRC_CTA_INIT_COUNT
	.align		4
        /*0034*/ 	.byte	0x02, 0x4a
	.zero		1
	.zero		1


	//----- nvinfo : EIATTR_EXIT_INSTR_OFFSETS
	.align		4
        /*0038*/ 	.byte	0x04, 0x1c
        /*003a*/ 	.short	(.L_89 - .L_88)


	//   ....[0]....
.L_88:
        /*003c*/ 	.word	0x000000b0


	//   ....[1]....
        /*0040*/ 	.word	0x00000140


	//----- nvinfo : EIATTR_CBANK_PARAM_SIZE
	.align		4
.L_89:
        /*0044*/ 	.byte	0x03, 0x19
        /*0046*/ 	.short	0x0010


	//----- nvinfo : EIATTR_PARAM_CBANK
	.align		4
        /*0048*/ 	.byte	0x04, 0x0a
        /*004a*/ 	.short	(.L_91 - .L_90)
	.align		4
.L_90:
        /*004c*/ 	.word	index@(.nv.constant0._Z4copyPiS_)
        /*0050*/ 	.short	0x0380
        /*0052*/ 	.short	0x0010


	//----- nvinfo : EIATTR_SW_WAR
	.align		4
.L_91:
        /*0054*/ 	.byte	0x04, 0x36
        /*0056*/ 	.short	(.L_93 - .L_92)
.L_92:
        /*0058*/ 	.word	0x00000008
.L_93:


//--------------------- .nv.callgraph             --------------------------
	.section	.nv.callgraph,"",@"SHT_CUDA_CALLGRAPH"
	.align	4
	.sectionentsize	8
	.align		4
        /*0000*/ 	.word	0x00000000
	.align		4
        /*0004*/ 	.word	0xffffffff
	.align		4
        /*0008*/ 	.word	0x00000000
	.align		4
        /*000c*/ 	.word	0xfffffffe
	.align		4
        /*0010*/ 	.word	0x00000000
	.align		4
        /*0014*/ 	.word	0xfffffffd
	.align		4
        /*0018*/ 	.word	0x00000000
	.align		4
        /*001c*/ 	.word	0xfffffffc


//--------------------- .text._Z14matrixAddPitchPiS_S_i --------------------------
	.section	.text._Z14matrixAddPitchPiS_S_i,"ax",@progbits
	.align	128
        .global         _Z14matrixAddPitchPiS_S_i
        .type           _Z14matrixAddPitchPiS_S_i,@function
        .size           _Z14matrixAddPitchPiS_S_i,(.L_x_5 - _Z14matrixAddPitchPiS_S_i)
        .other          _Z14matrixAddPitchPiS_S_i,@"STO_CUDA_ENTRY STV_DEFAULT"
_Z14matrixAddPitchPiS_S_i:
.text._Z14matrixAddPitchPiS_S_i:
[----:B------:R-:W-:Y:S01]  /*0000*/  LDC R1, c[0x0][0x37c] ;  /* 0x0000df00ff017b82 */ /* 0x000fe20000000800 */
[----:B------:R-:W0:Y:S07]  /*0010*/  S2R R7, SR_TID.Y ;  /* 0x0000000000077919 */ /* 0x000e2e0000002200 */
[----:B------:R-:W1:Y:S01]  /*0020*/  LDC R3, c[0x0][0x360] ;  /* 0x0000d800ff037b82 */ /* 0x000e620000000800 */
[----:B------:R-:W2:Y:S01]  /*0030*/  LDCU UR6, c[0x0][0x398] ;  /* 0x00007300ff0677ac */ /* 0x000ea20008000800 */
[----:B------:R-:W1:Y:S06]  /*0040*/  S2R R0, SR_TID.X ;  /* 0x0000000000007919 */ /* 0x000e6c0000002100 */
[----:B------:R-:W0:Y:S08]  /*0050*/  S2UR UR5, SR_CTAID.Y ;  /* 0x00000000000579c3 */ /* 0x000e300000002600 */
[----:B------:R-:W0:Y:S08]  /*0060*/  LDC R2, c[0x0][0x364] ;  /* 0x0000d900ff027b82 */ /* 0x000e300000000800 */
[----:B------:R-:W1:Y:S01]  /*0070*/  S2UR UR4, SR_CTAID.X ;  /* 0x00000000000479c3 */ /* 0x000e620000002500 */
[----:B0-----:R-:W-:-:S05]  /*0080*/  IMAD R7, R2, UR5, R7 ;  /* 0x0000000502077c24 */ /* 0x001fca000f8e0207 */
[----:B------:R-:W-:Y:S01]  /*0090*/  ISETP.GT.U32.AND P0, PT, R7, 0x2, PT ;  /* 0x000000020700780c */ /* 0x000fe20003f04070 */
[----:B-1----:R-:W-:-:S05]  /*00a0*/  IMAD R0, R3, UR4, R0 ;  /* 0x0000000403007c24 */ /* 0x002fca000f8e0200 */
[----:B--2---:R-:W-:-:S13]  /*00b0*/  ISETP.GT.OR P0, PT, R0, UR6, P0 ;  /* 0x0000000600007c0c */ /* 0x004fda0008704670 */
[----:B------:R-:W-:Y:S05]  /*00c0*/  @P0 EXIT ;  /* 0x000000000000094d */ /* 0x000fea0003800000 */
[----:B------:R-:W0:Y:S01]  /*00d0*/  LDC.64 R2, c[0x0][0x380] ;  /* 0x0000e000ff027b82 */ /* 0x000e220000000a00 */
[----:B------:R-:W1:Y:S01]  /*00e0*/  LDCU.64 UR4, c[0x0][0x358] ;  /* 0x00006b00ff0477ac */ /* 0x000e620008000a00 */
[----:B------:R-:W-:-:S06]  /*00f0*/  IMAD R9, R7, UR6, R0 ;  /* 0x0000000607097c24 */ /* 0x000fcc000f8e0200 */
[----:B------:R-:W2:Y:S08]  /*0100*/  LDC.64 R4, c[0x0][0x388] ;  /* 0x0000e200ff047b82 */ /* 0x000eb00000000a00 */
[----:B------:R-:W3:Y:S01]  /*0110*/  LDC.64 R6, c[0x0][0x390] ;  /* 0x0000e400ff067b82 */ /* 0x000ee20000000a00 */
[----:B0-----:R-:W-:-:S06]  /*0120*/  IMAD.WIDE R2, R9, 0x4, R2 ;  /* 0x0000000409027825 */ /* 0x001fcc00078e0202 */
[----:B-1----:R-:W4:Y:S01]  /*0130*/  LDG.E R2, desc[UR4][R2.64] ;  /* 0x0000000402027981 */ /* 0x002f22000c1e1900 */
[----:B--2---:R-:W-:-:S06]  /*0140*/  IMAD.WIDE R4, R9, 0x4, R4 ;  /* 0x0000000409047825 */ /* 0x004fcc00078e0204 */
[----:B------:R-:W4:Y:S01]  /*0150*/  LDG.E R5, desc[UR4][R4.64] ;  /* 0x0000000404057981 */ /* 0x000f22000c1e1900 */
[----:B---3--:R-:W-:Y:S01]  /*0160*/  IMAD.WIDE R6, R9, 0x4, R6 ;  /* 0x0000000409067825 */ /* 0x008fe200078e0206 */
[----:B----4-:R-:W-:-:S05]  /*0170*/  IADD3 R9, PT, PT, R2, R5, RZ ;  /* 0x0000000502097210 */ /* 0x010fca0007ffe0ff */
[----:B------:R-:W-:Y:S01]  /*0180*/  STG.E desc[UR4][R6.64], R9 ;  /* 0x0000000906007986 */ /* 0x000fe2000c101904 */
[----:B------:R-:W-:Y:S05]  /*0190*/  EXIT ;  /* 0x000000000000794d */ /* 0x000fea0003800000 */
.L_x_0:
[----:B------:R-:W-:-:S00]  /*01a0*/  BRA `(.L_x_0) ;  /* 0xfffffffc00fc7947 */ /* 0x000fc0000383ffff */
[----:B------:R-:W-:-:S00]  /*01b0*/  NOP ;  /* 0x0000000000007918 */ /* 0x000fc00000000000 */
        /* <DEDUP_REMOVED lines=12> */
.L_x_5:


//--------------------- .text._Z15traspose_sharedPiS_ --------------------------
	.section	.text._Z15traspose_sharedPiS_,"ax",@progbits
	.align	128
        .global         _Z15traspose_sharedPiS_
        .type           _Z15traspose_sharedPiS_,@function
        .size           _Z15traspose_sharedPiS_,(.L_x_6 - _Z15traspose_sharedPiS_)
        .other          _Z15traspose_sharedPiS_,@"STO_CUDA_ENTRY STV_DEFAULT"
_Z15traspose_sharedPiS_:
.text._Z15traspose_sharedPiS_:
[----:B------:R-:W-:Y:S01]  /*0000*/  LDC R1, c[0x0][0x37c] ;  /* 0x0000df00ff017b82 */ /* 0x000fe20000000800 */
[----:B------:R-:W0:Y:S07]  /*0010*/  S2R R8, SR_TID.Y ;  /* 0x0000000000087919 */ /* 0x000e2e0000002200 */
[----:B------:R-:W1:Y:S01]  /*0020*/  LDC R0, c[0x0][0x360] ;  /* 0x0000d800ff007b82 */ /* 0x000e620000000800 */
[----:B------:R-:W1:Y:S07]  /*0030*/  S2R R9, SR_TID.X ;  /* 0x0000000000097919 */ /* 0x000e6e0000002100 */
[----:B------:R-:W0:Y:S08]  /*0040*/  S2UR UR5, SR_CTAID.Y ;  /* 0x00000000000579c3 */ /* 0x000e300000002600 */
[----:B------:R-:W0:Y:S08]  /*0050*/  LDC R7, c[0x0][0x364] ;  /* 0x0000d900ff077b82 */ /* 0x000e300000000800 */
[----:B------:R-:W1:Y:S01]  /*0060*/  S2UR UR4, SR_CTAID.X ;  /* 0x00000000000479c3 */ /* 0x000e620000002500 */
[----:B0-----:R-:W-:-:S05]  /*0070*/  IMAD R7, R7, UR5, R8 ;  /* 0x0000000507077c24 */ /* 0x001fca000f8e0208 */
[----:B------:R-:W-:Y:S01]  /*0080*/  ISETP.GT.U32.AND P0, PT, R7, 0x1, PT ;  /* 0x000000010700780c */ /* 0x000fe20003f04070 */
[----:B-1----:R-:W-:-:S05]  /*0090*/  IMAD R0, R0, UR4, R9 ;  /* 0x0000000400007c24 */ /* 0x002fca000f8e0209 */
[----:B------:R-:W-:-:S13]  /*00a0*/  ISETP.GT.OR P0, PT, R0, 0x3, P0 ;  /* 0x000000030000780c */ /* 0x000fda0000704670 */
[----:B------:R-:W-:Y:S05]  /*00b0*/  @P0 EXIT ;  /* 0x000000000000094d */ /* 0x000fea0003800000 */
[----:B------:R-:W0:Y:S01]  /*00c0*/  LDC.64 R2, c[0x0][0x380] ;  /* 0x0000e000ff027b82 */ /* 0x000e220000000a00 */
[----:B------:R-:W1:Y:S01]  /*00d0*/  LDCU.64 UR4, c[0x0][0x358] ;  /* 0x00006b00ff0477ac */ /* 0x000e620008000a00 */
[----:B------:R-:W-:-:S05]  /*00e0*/  LEA R5, R0, R7, 0x1 ;  /* 0x0000000700057211 */ /* 0x000fca00078e08ff */
[----:B0-----:R-:W-:-:S05]  /*00f0*/  IMAD.WIDE R2, R5, 0x4, R2 ;  /* 0x0000000405027825 */ /* 0x001fca00078e0202 */
[----:B-1----:R0:W2:Y:S01]  /*0100*/  LDG.E R6, desc[UR4][R2.64] ;  /* 0x0000000402067981 */ /* 0x0020a2000c1e1900 */
[----:B------:R-:W-:Y:S02]  /*0110*/  MOV R4, 0x400 ;  /* 0x0000040000047802 */ /* 0x000fe40000000f00 */
[----:B------:R-:W-:Y:S01]  /*0120*/  LEA R7, R7, R0, 0x2 ;  /* 0x0000000007077211 */ /* 0x000fe200078e10ff */
[----:B------:R-:W1:Y:S02]  /*0130*/  S2R R5, SR_CgaCtaId ;  /* 0x0000000000057919 */ /* 0x000e640000008800 */
[----:B-1----:R-:W-:-:S05]  /*0140*/  LEA R4, R5, R4, 0x18 ;  /* 0x0000000405047211 */ /* 0x002fca00078ec0ff */
[----:B------:R-:W-:-:S05]  /*0150*/  IMAD R4, R9, 0x84, R4 ;  /* 0x0000008409047824 */ /* 0x000fca00078e0204 */
[----:B------:R-:W-:Y:S02]  /*0160*/  LEA R9, R8, R4, 0x2 ;  /* 0x0000000408097211 */ /* 0x000fe400078e10ff */
[----:B------:R-:W0:Y:S02]  /*0170*/  LDC.64 R4, c[0x0][0x388] ;  /* 0x0000e200ff047b82 */ /* 0x000e240000000a00 */
[----:B0-----:R-:W-:Y:S01]  /*0180*/  IMAD.WIDE R2, R7, 0x4, R4 ;  /* 0x0000000407027825 */ /* 0x001fe200078e0204 */
[----:B--2---:R-:W-:Y:S05]  /*0190*/  STS [R9], R6 ;  /* 0x0000000609007388 */ /* 0x004fea0000000800 */
[----:B------:R-:W-:Y:S06]  /*01a0*/  BAR.SYNC.DEFER_BLOCKING 0x0 ;  /* 0x0000000000007b1d */ /* 0x000fec0000010000 */
[----:B------:R-:W0:Y:S04]  /*01b0*/  LDS R11, [R9] ;  /* 0x00000000090b7984 */ /* 0x000e280000000800 */
[----:B0-----:R-:W-:Y:S01]  /*01c0*/  STG.E desc[UR4][R2.64], R11 ;  /* 0x0000000b02007986 */ /* 0x001fe2000c101904 */
[----:B------:R-:W-:Y:S05]  /*01d0*/  EXIT ;  /* 0x000000000000794d */ /* 0x000fea0003800000 */
.L_x_1:
        /* <DEDUP_REMOVED lines=10> */
.L_x_6:


//--------------------- .text._Z8trasposePiS_     --------------------------
	.section	.text._Z8trasposePiS_,"ax",@progbits
	.align	128
        .global         _Z8trasposePiS_
        .type           _Z8trasposePiS_,@function
        .size           _Z8trasposePiS_,(.L_x_7 - _Z8trasposePiS_)
        .other          _Z8trasposePiS_,@"STO_CUDA_ENTRY STV_DEFAULT"
_Z8trasposePiS_:
.text._Z8trasposePiS_:
        /* <DEDUP_REMOVED lines=15> */
[----:B0-----:R-:W-:Y:S02]  /*00f0*/  IMAD.WIDE R2, R5, 0x4, R2 ;  /* 0x0000000405027825 */ /* 0x001fe400078e0202 */
[----:B------:R-:W0:Y:S04]  /*0100*/  LDC.64 R4, c[0x0][0x388] ;  /* 0x0000e200ff047b82 */ /* 0x000e280000000a00 */
[----:B-1----:R-:W2:Y:S01]  /*0110*/  LDG.E R3, desc[UR4][R2.64] ;  /* 0x0000000402037981 */ /* 0x002ea2000c1e1900 */
[----:B------:R-:W-:-:S05]  /*0120*/  LEA R7, R0, R7, 0x1 ;  /* 0x0000000700077211 */ /* 0x000fca00078e08ff */
[----:B0-----:R-:W-:-:S05]  /*0130*/  IMAD.WIDE R4, R7, 0x4, R4 ;  /* 0x0000000407047825 */ /* 0x001fca00078e0204 */
[----:B--2---:R-:W-:Y:S01]  /*0140*/  STG.E desc[UR4][R4.64], R3 ;  /* 0x0000000304007986 */ /* 0x004fe2000c101904 */
[----:B------:R-:W-:Y:S05]  /*0150*/  EXIT ;  /* 0x000000000000794d */ /* 0x000fea0003800000 */
.L_x_2:
        /* <DEDUP_REMOVED lines=10> */
.L_x_7:


//--------------------- .text._Z11copy_sharedPiS_ --------------------------
	.section	.text._Z11copy_sharedPiS_,"ax",@progbits
	.align	128
        .global         _Z11copy_sharedPiS_
        .type           _Z11copy_sharedPiS_,@function
        .size           _Z11copy_sharedPiS_,(.L_x_8 - _Z11copy_sharedPiS_)
        .other          _Z11copy_sharedPiS_,@"STO_CUDA_ENTRY STV_DEFAULT"
_Z11copy_sharedPiS_:
.text._Z11copy_sharedPiS_:
        /* <DEDUP_REMOVED lines=15> */
[----:B0-----:R-:W-:-:S06]  /*00f0*/  IMAD.WIDE R2, R7, 0x4, R2 ;  /* 0x0000000407027825 */ /* 0x001fcc00078e0202 */
[----:B-1----:R-:W2:Y:S01]  /*0100*/  LDG.E R2, desc[UR4][R2.64] ;  /* 0x0000000402027981 */ /* 0x002ea2000c1e1900 */
[----:B------:R-:W-:Y:S01]  /*0110*/  MOV R0, 0x400 ;  /* 0x0000040000007802 */ /* 0x000fe20000000f00 */
[----:B------:R-:W0:Y:S03]  /*0120*/  S2R R5, SR_CgaCtaId ;  /* 0x0000000000057919 */ /* 0x000e260000008800 */
[----:B0-----:R-:W-:-:S05]  /*0130*/  LEA R0, R5, R0, 0x18 ;  /* 0x0000000005007211 */ /* 0x001fca00078ec0ff */
        /* <DEDUP_REMOVED lines=9> */
.L_x_3:
        /* <DEDUP_REMOVED lines=11> */
.L_x_8:


//--------------------- .text._Z4copyPiS_         --------------------------
	.section	.text._Z4copyPiS_,"ax",@progbits
	.align	128
        .global         _Z4copyPiS_
        .type           _Z4copyPiS_,@function
        .size           _Z4copyPiS_,(.L_x_9 - _Z4copyPiS_)
        .other          _Z4copyPiS_,@"STO_CUDA_ENTRY STV_DEFAULT"
_Z4copyPiS_:
.text._Z4copyPiS_:
        /* <DEDUP_REMOVED lines=14> */
[----:B------:R-:W-:-:S06]  /*00e0*/  LEA R7, R5, R0, 0x2 ;  /* 0x0000000005077211 */ /* 0x000fcc00078e10ff */
[----:B------:R-:W2:Y:S01]  /*00f0*/  LDC.64 R4, c[0x0][0x388] ;  /* 0x0000e200ff047b82 */ /* 0x000ea20000000a00 */
[----:B0-----:R-:W-:-:S06]  /*0100*/  IMAD.WIDE R2, R7, 0x4, R2 ;  /* 0x0000000407027825 */ /* 0x001fcc00078e0202 */
[----:B-1----:R-:W3:Y:S01]  /*0110*/  LDG.E R3, desc[UR4][R2.64] ;  /* 0x0000000402037981 */ /* 0x002ee2000c1e1900 */
[----:B--2---:R-:W-:-:S05]  /*0120*/  IMAD.WIDE R4, R7, 0x4, R4 ;  /* 0x0000000407047825 */ /* 0x004fca00078e0204 */
[----:B---3--:R-:W-:Y:S01]  /*0130*/  STG.E desc[UR4][R4.64], R3 ;  /* 0x0000000304007986 */ /* 0x008fe2000c101904 */
[----:B------:R-:W-:Y:S05]  /*0140*/  EXIT ;  /* 0x000000000000794d */ /* 0x000fea0003800000 */
.L_x_4:
        /* <DEDUP_REMOVED lines=11> */
.L_x_9:


//--------------------- .nv.shared.reserved.0     --------------------------
	.section	.nv.shared.reserved.0,"aw",@nobits
	.weak		__nv_reservedSMEM_offset_0_alias
	.size		__nv_reservedSMEM_offset_0_alias, 0, 64
	.other		__nv_reservedSMEM_offset_0_alias,@"STO_CUDA_RESERVED_SHARED STV_DEFAULT"
__nv_reservedSMEM_offset_0_alias:
	.zero		0
	.zero		64


//--------------------- .nv.shared._Z15traspose_sharedPiS_ --------------------------
	.section	.nv.shared._Z15traspose_sharedPiS_,"aw",@nobits
	.sectionflags	@""
	.align	4
.nv.shared._Z15traspose_sharedPiS_:
	.zero		5248


//--------------------- .nv.shared._Z11copy_sharedPiS_ --------------------------
	.section	.nv.shared._Z11copy_sharedPiS_,"aw",@nobits
	.sectionflags	@""
	.align	4
.nv.shared._Z11copy_sharedPiS_:
	.zero		5248


//--------------------- .nv.constant0._Z14matrixAddPitchPiS_S_i --------------------------
	.section	.nv.constant0._Z14matrixAddPitchPiS_S_i,"a",@progbits
	.sectionflags	@""
	.align	4
.nv.constant0._Z14matrixAddPitchPiS_S_i:
	.zero		924


//--------------------- .nv.constant0._Z15traspose_sharedPiS_ --------------------------
	.section	.nv.constant0._Z15traspose_sharedPiS_,"a",@progbits
	.sectionflags	@""
	.align	4
.nv.constant0._Z15traspose_sharedPiS_:
	.zero		912


//--------------------- .nv.constant0._Z8trasposePiS_ --------------------------
	.section	.nv.constant0._Z8trasposePiS_,"a",@progbits
	.sectionflags	@""
	.align	4
.nv.constant0._Z8trasposePiS_:
	.zero		912


//--------------------- .nv.constant0._Z11copy_sharedPiS_ --------------------------
	.section	.nv.constant0._Z11copy_sharedPiS_,"a",@progbits
	.sectionflags	@""
	.align	4
.nv.constant0._Z11copy_sharedPiS_:
	.zero		912


//--------------------- .nv.constant0._Z4copyPiS_ --------------------------
	.section	.nv.constant0._Z4copyPiS_,"a",@progbits
	.sectionflags	@""
	.align	4
.nv.constant0._Z4copyPiS_:
	.zero		912


//--------------------- SYMBOLS --------------------------

	.type		.nv.reservedSmem.offset0,@object
	.size		.nv.reservedSmem.offset0,0x4
	.type		.nv.reservedSmem.cap,@object
	.size		.nv.reservedSmem.cap,0x4
